//
// Generated by NVIDIA NVVM Compiler
//
// Compiler Build ID: CL-36424714
// Cuda compilation tools, release 13.0, V13.0.88
// Based on NVVM 20.0.0
//

.version 9.0
.target sm_100
.address_size 64

	// .globl	default_function_kernel_1

.visible .entry default_function_kernel_1(
	.param .u64 .ptr .align 1 default_function_kernel_1_param_0,
	.param .u64 .ptr .align 1 default_function_kernel_1_param_1,
	.param .u64 .ptr .align 1 default_function_kernel_1_param_2
)
.maxntid 16
{
	.reg .pred 	%p<12>;
	.reg .b32 	%r<19>;
	.reg .b32 	%f<69>;
	.reg .b64 	%rd<12>;

	ld.param.u64 	%rd1, [default_function_kernel_1_param_0];
	ld.param.u64 	%rd2, [default_function_kernel_1_param_1];
	ld.param.u64 	%rd3, [default_function_kernel_1_param_2];
	mov.u32 	%r1, %ctaid.x;
	shl.b32 	%r4, %r1, 1;
	mov.u32 	%r2, %tid.x;
	shr.u32 	%r5, %r2, 3;
	or.b32  	%r6, %r4, %r5;
	setp.gt.u32 	%p1, %r6, 188;
	@%p1 bra 	$L__BB0_9;
	cvta.to.global.u64 	%rd4, %rd2;
	cvta.to.global.u64 	%rd5, %rd3;
	shl.b32 	%r7, %r1, 4;
	or.b32  	%r3, %r7, %r2;
	mul.wide.u32 	%rd6, %r3, 4;
	add.s64 	%rd7, %rd4, %rd6;
	ld.global.nc.f32 	%f1, [%rd7];
	add.s64 	%rd8, %rd5, %rd6;
	ld.global.nc.f32 	%f9, [%rd8];
	fma.rn.f32 	%f2, %f9, 0f38D1B717, 0f40000000;
	abs.f32 	%f3, %f2;
	setp.eq.f32 	%p2, %f2, 0f3F800000;
	mov.f32 	%f68, 0f3F800000;
	@%p2 bra 	$L__BB0_8;
	setp.num.f32 	%p3, %f3, %f3;
	@%p3 bra 	$L__BB0_4;
	mov.f32 	%f66, 0f3F400000;
	add.rn.f32 	%f68, %f2, %f66;
	bra.uni 	$L__BB0_8;
$L__BB0_4:
	setp.neu.f32 	%p4, %f2, 0f00000000;
	setp.neu.f32 	%p5, %f3, 0f7F800000;
	and.pred  	%p6, %p4, %p5;
	@%p6 bra 	$L__BB0_6;
	add.f32 	%f65, %f2, %f2;
	mov.b32 	%r17, %f65;
	and.b32  	%r18, %r17, 2147483647;
	mov.b32 	%f68, %r18;
	bra.uni 	$L__BB0_8;
$L__BB0_6:
	setp.lt.f32 	%p7, %f3, 0f00800000;
	mul.f32 	%f10, %f3, 0f4B800000;
	selp.f32 	%f11, %f10, %f3, %p7;
	mov.b32 	%r8, %f11;
	add.s32 	%r9, %r8, -1060439283;
	and.b32  	%r10, %r9, -8388608;
	sub.s32 	%r11, %r8, %r10;
	mov.b32 	%f12, %r11;
	cvt.rn.f32.s32 	%f13, %r10;
	selp.f32 	%f14, 0fC1C00000, 0f00000000, %p7;
	fma.rn.f32 	%f15, %f13, 0f34000000, %f14;
	add.f32 	%f16, %f12, 0fBF800000;
	add.f32 	%f17, %f12, 0f3F800000;
	rcp.approx.ftz.f32 	%f18, %f17;
	add.f32 	%f19, %f16, %f16;
	mul.f32 	%f20, %f19, %f18;
	mul.f32 	%f21, %f20, %f20;
	neg.f32 	%f22, %f20;
	sub.f32 	%f23, %f16, %f20;
	add.f32 	%f24, %f23, %f23;
	fma.rn.f32 	%f25, %f22, %f16, %f24;
	mul.rn.f32 	%f26, %f18, %f25;
	fma.rn.f32 	%f27, %f21, 0f3A2C32E4, 0f3B52E7DB;
	fma.rn.f32 	%f28, %f27, %f21, 0f3C93BB73;
	fma.rn.f32 	%f29, %f28, %f21, 0f3DF6384F;
	mul.rn.f32 	%f30, %f29, %f21;
	fma.rn.f32 	%f31, %f20, 0f3FB8AA3B, %f15;
	mul.f32 	%f32, %f30, 0f40400000;
	sub.f32 	%f33, %f15, %f31;
	fma.rn.f32 	%f34, %f20, 0f3FB8AA3B, %f33;
	fma.rn.f32 	%f35, %f26, 0f3FB8AA3B, %f34;
	fma.rn.f32 	%f36, %f20, 0f32A55E34, %f35;
	fma.rn.f32 	%f37, %f32, %f26, %f36;
	fma.rn.f32 	%f38, %f30, %f20, %f37;
	add.rn.f32 	%f39, %f31, %f38;
	mov.f32 	%f40, 0f3F400000;
	mul.rn.f32 	%f41, %f39, %f40;
	cvt.rni.f32.f32 	%f42, %f41;
	sub.f32 	%f43, %f41, %f42;
	neg.f32 	%f44, %f41;
	fma.rn.f32 	%f45, %f39, 0f3F400000, %f44;
	neg.f32 	%f46, %f31;
	add.rn.f32 	%f47, %f39, %f46;
	neg.f32 	%f48, %f47;
	add.rn.f32 	%f49, %f38, %f48;
	fma.rn.f32 	%f50, %f49, 0f3F400000, %f45;
	add.f32 	%f51, %f43, %f50;
	setp.gt.f32 	%p8, %f42, 0f00000000;
	selp.b32 	%r12, 0, -2097152000, %p8;
	setp.geu.f32 	%p9, %f2, 0f00000000;
	setp.lt.f32 	%p10, %f41, 0f00000000;
	selp.f32 	%f52, 0f00000000, 0f7F800000, %p10;
	abs.f32 	%f53, %f41;
	setp.gt.f32 	%p11, %f53, 0f43180000;
	cvt.rzi.s32.f32 	%r13, %f42;
	shl.b32 	%r14, %r13, 23;
	sub.s32 	%r15, %r14, %r12;
	mov.b32 	%f54, %r15;
	add.s32 	%r16, %r12, 2130706432;
	mov.b32 	%f55, %r16;
	fma.rn.f32 	%f56, %f51, 0f391FCB8E, 0f3AAF85ED;
	fma.rn.f32 	%f57, %f56, %f51, 0f3C1D9856;
	fma.rn.f32 	%f58, %f57, %f51, 0f3D6357BB;
	fma.rn.f32 	%f59, %f58, %f51, 0f3E75FDEC;
	fma.rn.f32 	%f60, %f59, %f51, 0f3F317218;
	fma.rn.f32 	%f61, %f60, %f51, 0f3F800000;
	mul.f32 	%f62, %f61, %f55;
	mul.f32 	%f63, %f62, %f54;
	selp.f32 	%f68, %f52, %f63, %p11;
	@%p9 bra 	$L__BB0_8;
	mov.f32 	%f68, 0f7FFFFFFF;
$L__BB0_8:
	div.rn.f32 	%f67, %f1, %f68;
	cvta.to.global.u64 	%rd9, %rd1;
	add.s64 	%rd11, %rd9, %rd6;
	st.global.f32 	[%rd11], %f67;
$L__BB0_9:
	ret;

}
	// .globl	default_function_kernel
.visible .entry default_function_kernel(
	.param .u64 .ptr .align 1 default_function_kernel_param_0,
	.param .u64 .ptr .align 1 default_function_kernel_param_1
)
.maxntid 21
{
	.reg .b32 	%r<4>;
	.reg .b32 	%f<3>;
	.reg .b64 	%rd<8>;

	ld.param.u64 	%rd1, [default_function_kernel_param_0];
	ld.param.u64 	%rd2, [default_function_kernel_param_1];
	cvta.to.global.u64 	%rd3, %rd1;
	cvta.to.global.u64 	%rd4, %rd2;
	mov.u32 	%r1, %ctaid.x;
	mov.u32 	%r2, %tid.x;
	mad.lo.s32 	%r3, %r1, 21, %r2;
	mul.wide.u32 	%rd5, %r3, 4;
	add.s64 	%rd6, %rd4, %rd5;
	add.s64 	%rd7, %rd3, %rd5;
	ld.global.nc.f32 	%f1, [%rd7];
	fma.rn.f32 	%f2, %f1, %f1, 0f00000000;
	st.global.f32 	[%rd6], %f2;
	ret;

}


// ===== COMPILED SASS (sm_100) =====

	.target	sm_100

	.elftype	@"ET_EXEC"


//--------------------- .note.nv.tkinfo           --------------------------
	.section	.note.nv.tkinfo,"",@"SHT_NOTE"
	.sectionflags	@"SHF_NOTE_NV_TKINFO"
	.tkinfo
        /*0018*/ 	.word	0x00000002
        /*0030*/ 	.string	""
        /*0030*/ 	.string	"ptxas"
        /*0030*/ 	.string	"Cuda compilation tools, release 13.0, V13.0.88"
        /*0030*/ 	.string	"Build cuda_13.0.r13.0/compiler.36424714_0"
        /*0030*/ 	.string	"-arch sm_100 -m 64 "



//--------------------- .note.nv.cuinfo           --------------------------
	.section	.note.nv.cuinfo,"",@"SHT_NOTE"
	.sectionflags	@"SHF_NOTE_NV_CUINFO"
        /*0018*/ 	.short	0x0002
        /*001a*/ 	.short	0x0064
        /*001c*/ 	.short	0x0082
	.zero		2


//--------------------- .nv.info                  --------------------------
	.section	.nv.info,"",@"SHT_CUDA_INFO"
	.align	4


	//----- nvinfo : EIATTR_REGCOUNT
	.align		4
        /*0000*/ 	.byte	0x04, 0x2f
        /*0002*/ 	.short	(.L_1 - .L_0)
	.align		4
.L_0:
        /*0004*/ 	.word	index@(default_function_kernel_1)
        /*0008*/ 	.word	0x00000010


	//----- nvinfo : EIATTR_FRAME_SIZE
	.align		4
.L_1:
        /*000c*/ 	.byte	0x04, 0x11
        /*000e*/ 	.short	(.L_3 - .L_2)
	.align		4
.L_2:
        /*0010*/ 	.word	index@($__internal_0_$__cuda_sm3x_div_rn_noftz_f32_slowpath)
        /*0014*/ 	.word	0x00000000


	//----- nvinfo : EIATTR_FRAME_SIZE
	.align		4
.L_3:
        /*0018*/ 	.byte	0x04, 0x11
        /*001a*/ 	.short	(.L_5 - .L_4)
	.align		4
.L_4:
        /*001c*/ 	.word	index@(default_function_kernel_1)
        /*0020*/ 	.word	0x00000000


	//----- nvinfo : EIATTR_REGCOUNT
	.align		4
.L_5:
        /*0024*/ 	.byte	0x04, 0x2f
        /*0026*/ 	.short	(.L_7 - .L_6)
	.align		4
.L_6:
        /*0028*/ 	.word	index@(default_function_kernel)
        /*002c*/ 	.word	0x0000000a


	//----- nvinfo : EIATTR_FRAME_SIZE
	.align		4
.L_7:
        /*0030*/ 	.byte	0x04, 0x11
        /*0032*/ 	.short	(.L_9 - .L_8)
	.align		4
.L_8:
        /*0034*/ 	.word	index@(default_function_kernel)
        /*0038*/ 	.word	0x00000000


	//----- nvinfo : EIATTR_MIN_STACK_SIZE
	.align		4
.L_9:
        /*003c*/ 	.byte	0x04, 0x12
        /*003e*/ 	.short	(.L_11 - .L_10)
	.align		4
.L_10:
        /*0040*/ 	.word	index@(default_function_kernel)
        /*0044*/ 	.word	0x00000000


	//----- nvinfo : EIATTR_MIN_STACK_SIZE
	.align		4
.L_11:
        /*0048*/ 	.byte	0x04, 0x12
        /*004a*/ 	.short	(.L_13 - .L_12)
	.align		4
.L_12:
        /*004c*/ 	.word	index@(default_function_kernel_1)
        /*0050*/ 	.word	0x00000000
.L_13:


//--------------------- .nv.compat                --------------------------
	.section	.nv.compat,"",@"SHT_CUDA_COMPAT_INFO"
	.align	4
        /*0000*/ 	.byte	0x02, 0x09, 0x00, 0x00, 0x02, 0x02, 0x01, 0x00, 0x02, 0x05, 0x05, 0x00, 0x03, 0x07, 0x01, 0x01
        /*0010*/ 	.byte	0x02, 0x03, 0x00, 0x00, 0x02, 0x06, 0x01, 0x00, 0x04, 0x0b, 0x08, 0x00, 0x01, 0x00, 0x00, 0x00
        /*0020*/ 	.byte	0x00, 0x00, 0x00, 0x00


//--------------------- .nv.info.default_function_kernel --------------------------
	.section	.nv.info.default_function_kernel,"",@"SHT_CUDA_INFO"
	.sectionflags	@""
	.align	4


	//----- nvinfo : EIATTR_CUDA_API_VERSION
	.align		4
        /*0000*/ 	.byte	0x04, 0x37
        /*0002*/ 	.short	(.L_15 - .L_14)
.L_14:
        /*0004*/ 	.word	0x00000082


	//----- nvinfo : EIATTR_KPARAM_INFO
	.align		4
.L_15:
        /*0008*/ 	.byte	0x04, 0x17
        /*000a*/ 	.short	(.L_17 - .L_16)
.L_16:
        /*000c*/ 	.word	0x00000000
        /*0010*/ 	.short	0x0001
        /*0012*/ 	.short	0x0008
        /*0014*/ 	.byte	0x00, 0xf5, 0x21, 0x00


	//----- nvinfo : EIATTR_KPARAM_INFO
	.align		4
.L_17:
        /*0018*/ 	.byte	0x04, 0x17
        /*001a*/ 	.short	(.L_19 - .L_18)
.L_18:
        /*001c*/ 	.word	0x00000000
        /*0020*/ 	.short	0x0000
        /*0022*/ 	.short	0x0000
        /*0024*/ 	.byte	0x00, 0xf5, 0x21, 0x00


	//----- nvinfo : EIATTR_SPARSE_MMA_MASK
	.align		4
.L_19:
        /*0028*/ 	.byte	0x03, 0x50
        /*002a*/ 	.short	0x0000


	//----- nvinfo : EIATTR_MAXREG_COUNT
	.align		4
        /*002c*/ 	.byte	0x03, 0x1b
        /*002e*/ 	.short	0x00ff


	//----- nvinfo : EIATTR_MERCURY_ISA_VERSION
	.align		4
        /*0030*/ 	.byte	0x03, 0x5f
        /*0032*/ 	.short	0x0101


	//----- nvinfo : EIATTR_VRC_CTA_INIT_COUNT
	.align		4
        /*0034*/ 	.byte	0x02, 0x4a
	.zero		1
	.zero		1


	//----- nvinfo : EIATTR_EXIT_INSTR_OFFSETS
	.align		4
        /*0038*/ 	.byte	0x04, 0x1c
        /*003a*/ 	.short	(.L_21 - .L_20)


	//   ....[0]....
.L_20:
        /*003c*/ 	.word	0x000000c0


	//----- nvinfo : EIATTR_MAX_THREADS
	.align		4
.L_21:
        /*0040*/ 	.byte	0x04, 0x05
        /*0042*/ 	.short	(.L_23 - .L_22)
.L_22:
        /*0044*/ 	.word	0x00000015
        /*0048*/ 	.word	0x00000001
        /*004c*/ 	.word	0x00000001


	//----- nvinfo : EIATTR_CBANK_PARAM_SIZE
	.align		4
.L_23:
        /*0050*/ 	.byte	0x03, 0x19
        /*0052*/ 	.short	0x0010


	//----- nvinfo : EIATTR_PARAM_CBANK
	.align		4
        /*0054*/ 	.byte	0x04, 0x0a
        /*0056*/ 	.short	(.L_25 - .L_24)
	.align		4
.L_24:
        /*0058*/ 	.word	index@(.nv.constant0.default_function_kernel)
        /*005c*/ 	.short	0x0380
        /*005e*/ 	.short	0x0010


	//----- nvinfo : EIATTR_SW_WAR
	.align		4
.L_25:
        /*0060*/ 	.byte	0x04, 0x36
        /*0062*/ 	.short	(.L_27 - .L_26)
.L_26:
        /*0064*/ 	.word	0x00000008
.L_27:


//--------------------- .nv.info.default_function_kernel_1 --------------------------
	.section	.nv.info.default_function_kernel_1,"",@"SHT_CUDA_INFO"
	.sectionflags	@""
	.align	4


	//----- nvinfo : EIATTR_CUDA_API_VERSION
	.align		4
        /*0000*/ 	.byte	0x04, 0x37
        /*0002*/ 	.short	(.L_29 - .L_28)
.L_28:
        /*0004*/ 	.word	0x00000082


	//----- nvinfo : EIATTR_KPARAM_INFO
	.align		4
.L_29:
        /*0008*/ 	.byte	0x04, 0x17
        /*000a*/ 	.short	(.L_31 - .L_30)
.L_30:
        /*000c*/ 	.word	0x00000000
        /*0010*/ 	.short	0x0002
        /*0012*/ 	.short	0x0010
        /*0014*/ 	.byte	0x00, 0xf5, 0x21, 0x00


	//----- nvinfo : EIATTR_KPARAM_INFO
	.align		4
.L_31:
        /*0018*/ 	.byte	0x04, 0x17
        /*001a*/ 	.short	(.L_33 - .L_32)
.L_32:
        /*001c*/ 	.word	0x00000000
        /*0020*/ 	.short	0x0001
        /*0022*/ 	.short	0x0008
        /*0024*/ 	.byte	0x00, 0xf5, 0x21, 0x00


	//----- nvinfo : EIATTR_KPARAM_INFO
	.align		4
.L_33:
        /*0028*/ 	.byte	0x04, 0x17
        /*002a*/ 	.short	(.L_35 - .L_34)
.L_34:
        /*002c*/ 	.word	0x00000000
        /*0030*/ 	.short	0x0000
        /*0032*/ 	.short	0x0000
        /*0034*/ 	.byte	0x00, 0xf5, 0x21, 0x00


	//----- nvinfo : EIATTR_SPARSE_MMA_MASK
	.align		4
.L_35:
        /*0038*/ 	.byte	0x03, 0x50
        /*003a*/ 	.short	0x0000


	//----- nvinfo : EIATTR_MAXREG_COUNT
	.align		4
        /*003c*/ 	.byte	0x03, 0x1b
        /*003e*/ 	.short	0x00ff


	//----- nvinfo : EIATTR_MERCURY_ISA_VERSION
	.align		4
        /*0040*/ 	.byte	0x03, 0x5f
        /*0042*/ 	.short	0x0101


	//----- nvinfo : EIATTR_VRC_CTA_INIT_COUNT
	.align		4
        /*0044*/ 	.byte	0x02, 0x4a
	.zero		1
	.zero		1


	//----- nvinfo : EIATTR_EXIT_INSTR_OFFSETS
	.align		4
        /*0048*/ 	.byte	0x04, 0x1c
        /*004a*/ 	.short	(.L_37 - .L_36)


	//   ....[0]....
.L_36:
        /*004c*/ 	.word	0x00000070


	//   ....[1]....
        /*0050*/ 	.word	0x000006c0


	//----- nvinfo : EIATTR_MAX_THREADS
	.align		4
.L_37:
        /*0054*/ 	.byte	0x04, 0x05
        /*0056*/ 	.short	(.L_39 - .L_38)
.L_38:
        /*0058*/ 	.word	0x00000010
        /*005c*/ 	.word	0x00000001
        /*0060*/ 	.word	0x00000001


	//----- nvinfo : EIATTR_CRS_STACK_SIZE
	.align		4
.L_39:
        /*0064*/ 	.byte	0x04, 0x1e
        /*0066*/ 	.short	(.L_41 - .L_40)
.L_40:
        /*0068*/ 	.word	0x00000000


	//----- nvinfo : EIATTR_CBANK_PARAM_SIZE
	.align		4
.L_41:
        /*006c*/ 	.byte	0x03, 0x19
        /*006e*/ 	.short	0x0018


	//----- nvinfo : EIATTR_PARAM_CBANK
	.align		4
        /*0070*/ 	.byte	0x04, 0x0a
        /*0072*/ 	.short	(.L_43 - .L_42)
	.align		4
.L_42:
        /*0074*/ 	.word	index@(.nv.constant0.default_function_kernel_1)
        /*0078*/ 	.short	0x0380
        /*007a*/ 	.short	0x0018


	//----- nvinfo : EIATTR_SW_WAR
	.align		4
.L_43:
        /*007c*/ 	.byte	0x04, 0x36
        /*007e*/ 	.short	(.L_45 - .L_44)
.L_44:
        /*0080*/ 	.word	0x00000008
.L_45:


//--------------------- .nv.callgraph             --------------------------
	.section	.nv.callgraph,"",@"SHT_CUDA_CALLGRAPH"
	.align	4
	.sectionentsize	8
	.align		4
        /*0000*/ 	.word	0x00000000
	.align		4
        /*0004*/ 	.word	0xffffffff
	.align		4
        /*0008*/ 	.word	0x00000000
	.align		4
        /*000c*/ 	.word	0xfffffffe
	.align		4
        /*0010*/ 	.word	0x00000000
	.align		4
        /*0014*/ 	.word	0xfffffffd
	.align		4
        /*0018*/ 	.word	0x00000000
	.align		4
        /*001c*/ 	.word	0xfffffffc


//--------------------- .text.default_function_kernel --------------------------
	.section	.text.default_function_kernel,"ax",@progbits
	.align	128
        .global         default_function_kernel
        .type           default_function_kernel,@function
        .size           default_function_kernel,(.L_x_18 - default_function_kernel)
        .other          default_function_kernel,@"STO_CUDA_ENTRY STV_DEFAULT"
default_function_kernel:
.text.default_function_kernel:
[----:B------:R-:W-:Y:S01]  /*0000*/  LDC R1, c[0x0][0x37c] ;  /* 0x0000df00ff017b82 */ /* 0x000fe20000000800 */
[----:B------:R-:W0:Y:S07]  /*0010*/  S2R R7, SR_CTAID.X ;  /* 0x0000000000077919 */ /* 0x000e2e0000002500 */
[----:B------:R-:W1:Y:S01]  /*0020*/  LDC.64 R4, c[0x0][0x380] ;  /* 0x0000e000ff047b82 */ /* 0x000e620000000a00 */
[----:B------:R-:W2:Y:S01]  /*0030*/  LDCU.64 UR4, c[0x0][0x358] ;  /* 0x00006b00ff0477ac */ /* 0x000ea20008000a00 */
[----:B------:R-:W0:Y:S06]  /*0040*/  S2R R0, SR_TID.X ;  /* 0x0000000000007919 */ /* 0x000e2c0000002100 */
[----:B------:R-:W3:Y:S01]  /*0050*/  LDC.64 R2, c[0x0][0x388] ;  /* 0x0000e200ff027b82 */ /* 0x000ee20000000a00 */
[----:B0-----:R-:W-:-:S04]  /*0060*/  IMAD R7, R7, 0x15, R0 ;  /* 0x0000001507077824 */ /* 0x001fc800078e0200 */
[----:B-1----:R-:W-:-:S05]  /*0070*/  IMAD.WIDE.U32 R4, R7, 0x4, R4 ;  /* 0x0000000407047825 */ /* 0x002fca00078e0004 */
[----:B--2---:R-:W2:Y:S01]  /*0080*/  LDG.E.CONSTANT R0, desc[UR4][R4.64] ;  /* 0x0000000404007981 */ /* 0x004ea2000c1e9900 */
[----:B---3--:R-:W-:-:S04]  /*0090*/  IMAD.WIDE.U32 R2, R7, 0x4, R2 ;  /* 0x0000000407027825 */ /* 0x008fc800078e0002 */
[----:B--2---:R-:W-:-:S05]  /*00a0*/  FFMA R7, R0, R0, RZ ;  /* 0x0000000000077223 */ /* 0x004fca00000000ff */
[----:B------:R-:W-:Y:S01]  /*00b0*/  STG.E desc[UR4][R2.64], R7 ;  /* 0x0000000702007986 */ /* 0x000fe2000c101904 */
[----:B------:R-:W-:Y:S05]  /*00c0*/  EXIT ;  /* 0x000000000000794d */ /* 0x000fea0003800000 */
.L_x_0:
[----:B------:R-:W-:-:S00]  /*00d0*/  BRA `(.L_x_0) ;  /* 0xfffffffc00fc7947 */ /* 0x000fc0000383ffff */
[----:B------:R-:W-:-:S00]  /*00e0*/  NOP ;  /* 0x0000000000007918 */ /* 0x000fc00000000000 */
        /* <DEDUP_REMOVED lines=9> */
.L_x_18:


//--------------------- .text.default_function_kernel_1 --------------------------
	.section	.text.default_function_kernel_1,"ax",@progbits
	.align	128
        .global         default_function_kernel_1
        .type           default_function_kernel_1,@function
        .size           default_function_kernel_1,(.L_x_17 - default_function_kernel_1)
        .other          default_function_kernel_1,@"STO_CUDA_ENTRY STV_DEFAULT"
default_function_kernel_1:
.text.default_function_kernel_1:
[----:B------:R-:W-:Y:S01]  /*0000*/  LDC R1, c[0x0][0x37c] ;  /* 0x0000df00ff017b82 */ /* 0x000fe20000000800 */
[----:B------:R-:W0:Y:S07]  /*0010*/  S2R R2, SR_TID.X ;  /* 0x0000000000027919 */ /* 0x000e2e0000002100 */
[----:B------:R-:W1:Y:S02]  /*0020*/  S2UR UR4, SR_CTAID.X ;  /* 0x00000000000479c3 */ /* 0x000e640000002500 */
[----:B-1----:R-:W-:Y:S01]  /*0030*/  USHF.L.U32 UR5, UR4, 0x1, URZ ;  /* 0x0000000104057899 */ /* 0x002fe200080006ff */
[----:B0-----:R-:W-:-:S05]  /*0040*/  SHF.R.U32.HI R0, RZ, 0x3, R2 ;  /* 0x00000003ff007819 */ /* 0x001fca0000011602 */
[----:B------:R-:W-:-:S04]  /*0050*/  LOP3.LUT R0, R0, UR5, RZ, 0xfc, !PT ;  /* 0x0000000500007c12 */ /* 0x000fc8000f8efcff */
[----:B------:R-:W-:-:S13]  /*0060*/  ISETP.GT.U32.AND P0, PT, R0, 0xbc, PT ;  /* 0x000000bc0000780c */ /* 0x000fda0003f04070 */
[----:B------:R-:W-:Y:S05]  /*0070*/  @P0 EXIT ;  /* 0x000000000000094d */ /* 0x000fea0003800000 */
[----:B------:R-:W0:Y:S01]  /*0080*/  LDC.64 R6, c[0x0][0x390] ;  /* 0x0000e400ff067b82 */ /* 0x000e220000000a00 */
[----:B------:R-:W1:Y:S01]  /*0090*/  LDCU.64 UR6, c[0x0][0x358] ;  /* 0x00006b00ff0677ac */ /* 0x000e620008000a00 */
[----:B------:R-:W-:-:S06]  /*00a0*/  USHF.L.U32 UR4, UR4, 0x4, URZ ;  /* 0x0000000404047899 */ /* 0x000fcc00080006ff */
[----:B------:R-:W2:Y:S01]  /*00b0*/  LDC.64 R4, c[0x0][0x388] ;  /* 0x0000e200ff047b82 */ /* 0x000ea20000000a00 */
[----:B------:R-:W-:-:S05]  /*00c0*/  LOP3.LUT R2, R2, UR4, RZ, 0xfc, !PT ;  /* 0x0000000402027c12 */ /* 0x000fca000f8efcff */
[----:B0-----:R-:W-:-:S06]  /*00d0*/  IMAD.WIDE.U32 R6, R2, 0x4, R6 ;  /* 0x0000000402067825 */ /* 0x001fcc00078e0006 */
[----:B-1----:R-:W3:Y:S01]  /*00e0*/  LDG.E.CONSTANT R6, desc[UR6][R6.64] ;  /* 0x0000000606067981 */ /* 0x002ee2000c1e9900 */
[----:B--2---:R-:W-:-:S05]  /*00f0*/  IMAD.WIDE.U32 R4, R2, 0x4, R4 ;  /* 0x0000000402047825 */ /* 0x004fca00078e0004 */
[----:B------:R0:W5:Y:S01]  /*0100*/  LDG.E.CONSTANT R0, desc[UR6][R4.64] ;  /* 0x0000000604007981 */ /* 0x000162000c1e9900 */
[----:B------:R-:W-:Y:S01]  /*0110*/  IMAD.MOV.U32 R3, RZ, RZ, 0x38d1b717 ;  /* 0x38d1b717ff037424 */ /* 0x000fe200078e00ff */
[----:B------:R-:W-:Y:S01]  /*0120*/  BSSY.RECONVERGENT B0, `(.L_x_1) ;  /* 0x0000049000007945 */ /* 0x000fe20003800200 */
[----:B------:R-:W-:Y:S02]  /*0130*/  IMAD.MOV.U32 R9, RZ, RZ, 0x3f800000 ;  /* 0x3f800000ff097424 */ /* 0x000fe400078e00ff */
[----:B---3--:R-:W-:-:S05]  /*0140*/  FFMA R3, R6, R3, 2 ;  /* 0x4000000006037423 */ /* 0x008fca0000000003 */
[----:B------:R-:W-:-:S13]  /*0150*/  FSETP.NEU.AND P0, PT, R3, 1, PT ;  /* 0x3f8000000300780b */ /* 0x000fda0003f0d000 */
[----:B0-----:R-:W-:Y:S05]  /*0160*/  @!P0 BRA `(.L_x_2) ;  /* 0x0000000400108947 */ /* 0x001fea0003800000 */
[----:B------:R-:W-:-:S13]  /*0170*/  FSETP.NAN.AND P0, PT, |R3|, |R3|, PT ;  /* 0x400000030300720b */ /* 0x000fda0003f08200 */
[----:B------:R-:W-:Y:S01]  /*0180*/  @P0 FADD R9, R3, 0.75 ;  /* 0x3f40000003090421 */ /* 0x000fe20000000000 */
[----:B------:R-:W-:Y:S06]  /*0190*/  @P0 BRA `(.L_x_2) ;  /* 0x0000000400040947 */ /* 0x000fec0003800000 */
[----:B------:R-:W-:-:S04]  /*01a0*/  FSETP.NEU.AND P0, PT, |R3|, +INF , PT ;  /* 0x7f8000000300780b */ /* 0x000fc80003f0d200 */
[----:B------:R-:W-:-:S13]  /*01b0*/  FSETP.NEU.AND P0, PT, R3, RZ, P0 ;  /* 0x000000ff0300720b */ /* 0x000fda000070d000 */
[----:B------:R-:W-:-:S05]  /*01c0*/  @!P0 FADD R9, R3, R3 ;  /* 0x0000000303098221 */ /* 0x000fca0000000000 */
[----:B------:R-:W-:Y:S01]  /*01d0*/  @!P0 LOP3.LUT R9, R9, 0x7fffffff, RZ, 0xc0, !PT ;  /* 0x7fffffff09098812 */ /* 0x000fe200078ec0ff */
[----:B------:R-:W-:Y:S06]  /*01e0*/  @!P0 BRA `(.L_x_2) ;  /* 0x0000000000f08947 */ /* 0x000fec0003800000 */
[C---:B------:R-:W-:Y:S01]  /*01f0*/  FMUL R4, |R3|.reuse, 16777216 ;  /* 0x4b80000003047820 */ /* 0x040fe20000400200 */
[C---:B------:R-:W-:Y:S01]  /*0200*/  FSETP.GEU.AND P0, PT, |R3|.reuse, 1.175494350822287508e-38, PT ;  /* 0x008000000300780b */ /* 0x040fe20003f0e200 */
[----:B------:R-:W-:Y:S01]  /*0210*/  HFMA2 R10, -RZ, RZ, 0.771484375, 0.21533203125 ;  /* 0x3a2c32e4ff0a7431 */ /* 0x000fe200000001ff */
[----:B------:R-:W-:Y:S02]  /*0220*/  FSETP.GEU.AND P2, PT, R3, RZ, PT ;  /* 0x000000ff0300720b */ /* 0x000fe40003f4e000 */
[----:B------:R-:W-:-:S04]  /*0230*/  FSEL R4, R4, |R3|, !P0 ;  /* 0x4000000304047208 */ /* 0x000fc80004000000 */
[----:B------:R-:W-:-:S04]  /*0240*/  IADD3 R5, PT, PT, R4, -0x3f3504f3, RZ ;  /* 0xc0cafb0d04057810 */ /* 0x000fc80007ffe0ff */
[----:B------:R-:W-:-:S05]  /*0250*/  LOP3.LUT R5, R5, 0xff800000, RZ, 0xc0, !PT ;  /* 0xff80000005057812 */ /* 0x000fca00078ec0ff */
[----:B------:R-:W-:Y:S01]  /*0260*/  IMAD.IADD R4, R4, 0x1, -R5 ;  /* 0x0000000104047824 */ /* 0x000fe200078e0a05 */
[----:B------:R-:W-:-:S03]  /*0270*/  I2FP.F32.S32 R5, R5 ;  /* 0x0000000500057245 */ /* 0x000fc60000201400 */
[C---:B------:R-:W-:Y:S01]  /*0280*/  FADD R7, R4.reuse, 1 ;  /* 0x3f80000004077421 */ /* 0x040fe20000000000 */
[----:B------:R-:W-:Y:S01]  /*0290*/  FADD R6, R4, -1 ;  /* 0xbf80000004067421 */ /* 0x000fe20000000000 */
[----:B------:R-:W-:-:S03]  /*02a0*/  FSEL R4, RZ, -24, P0 ;  /* 0xc1c00000ff047808 */ /* 0x000fc60000000000 */
[----:B------:R-:W-:Y:S01]  /*02b0*/  FADD R8, R6, R6 ;  /* 0x0000000606087221 */ /* 0x000fe20000000000 */
[----:B------:R-:W0:Y:S01]  /*02c0*/  MUFU.RCP R7, R7 ;  /* 0x0000000700077308 */ /* 0x000e220000001000 */
[----:B------:R-:W-:Y:S02]  /*02d0*/  FFMA R4, R5, 1.1920928955078125e-07, R4 ;  /* 0x3400000005047823 */ /* 0x000fe40000000004 */
[----:B0-----:R-:W-:-:S04]  /*02e0*/  FMUL R9, R7, R8 ;  /* 0x0000000807097220 */ /* 0x001fc80000400000 */
[----:B------:R-:W-:Y:S01]  /*02f0*/  FADD R8, R6, -R9 ;  /* 0x8000000906087221 */ /* 0x000fe20000000000 */
[CC--:B------:R-:W-:Y:S01]  /*0300*/  FMUL R5, R9.reuse, R9.reuse ;  /* 0x0000000909057220 */ /* 0x0c0fe20000400000 */
[----:B------:R-:W-:Y:S02]  /*0310*/  FFMA R13, R9, 1.4426950216293334961, R4 ;  /* 0x3fb8aa3b090d7823 */ /* 0x000fe40000000004 */
[----:B------:R-:W-:Y:S01]  /*0320*/  FADD R11, R8, R8 ;  /* 0x00000008080b7221 */ /* 0x000fe20000000000 */
[C---:B------:R-:W-:Y:S01]  /*0330*/  FFMA R8, R5.reuse, R10, 0.0032181653659790754318 ;  /* 0x3b52e7db05087423 */ /* 0x040fe2000000000a */
[----:B------:R-:W-:Y:S02]  /*0340*/  FADD R4, R4, -R13 ;  /* 0x8000000d04047221 */ /* 0x000fe40000000000 */
[----:B------:R-:W-:Y:S01]  /*0350*/  FFMA R6, R6, -R9, R11 ;  /* 0x8000000906067223 */ /* 0x000fe2000000000b */
[----:B------:R-:W-:Y:S01]  /*0360*/  FFMA R8, R5, R8, 0.018033718690276145935 ;  /* 0x3c93bb7305087423 */ /* 0x000fe20000000008 */
[----:B------:R-:W-:-:S02]  /*0370*/  FFMA R11, R9, 1.4426950216293334961, R4 ;  /* 0x3fb8aa3b090b7823 */ /* 0x000fc40000000004 */
[----:B------:R-:W-:Y:S01]  /*0380*/  FMUL R6, R7, R6 ;  /* 0x0000000607067220 */ /* 0x000fe20000400000 */
[----:B------:R-:W-:-:S03]  /*0390*/  FFMA R8, R5, R8, 0.12022458761930465698 ;  /* 0x3df6384f05087423 */ /* 0x000fc60000000008 */
[----:B------:R-:W-:Y:S01]  /*03a0*/  FFMA R4, R6, 1.4426950216293334961, R11 ;  /* 0x3fb8aa3b06047823 */ /* 0x000fe2000000000b */
[----:B------:R-:W-:-:S03]  /*03b0*/  FMUL R8, R5, R8 ;  /* 0x0000000805087220 */ /* 0x000fc60000400000 */
[----:B------:R-:W-:Y:S01]  /*03c0*/  FFMA R7, R9, 1.9251366722983220825e-08, R4 ;  /* 0x32a55e3409077823 */ /* 0x000fe20000000004 */
[----:B------:R-:W-:-:S04]  /*03d0*/  FMUL R5, R8, 3 ;  /* 0x4040000008057820 */ /* 0x000fc80000400000 */
[----:B------:R-:W-:Y:S01]  /*03e0*/  FFMA R5, R6, R5, R7 ;  /* 0x0000000506057223 */ /* 0x000fe20000000007 */
[----:B------:R-:W-:-:S03]  /*03f0*/  IMAD.MOV.U32 R7, RZ, RZ, 0x391fcb8e ;  /* 0x391fcb8eff077424 */ /* 0x000fc600078e00ff */
[----:B------:R-:W-:-:S04]  /*0400*/  FFMA R8, R9, R8, R5 ;  /* 0x0000000809087223 */ /* 0x000fc80000000005 */
[----:B------:R-:W-:-:S04]  /*0410*/  FADD R4, R13, R8 ;  /* 0x000000080d047221 */ /* 0x000fc80000000000 */
[----:B------:R-:W-:Y:S01]  /*0420*/  FMUL R5, R4, 0.75 ;  /* 0x3f40000004057820 */ /* 0x000fe20000400000 */
[----:B------:R-:W-:-:S03]  /*0430*/  FADD R13, -R13, R4 ;  /* 0x000000040d0d7221 */ /* 0x000fc60000000100 */
[----:B------:R-:W0:Y:S01]  /*0440*/  FRND R6, R5 ;  /* 0x0000000500067307 */ /* 0x000e220000201000 */
[----:B------:R-:W-:Y:S01]  /*0450*/  FADD R13, R8, -R13 ;  /* 0x8000000d080d7221 */ /* 0x000fe20000000000 */
[----:B------:R-:W-:Y:S01]  /*0460*/  FFMA R4, R4, 0.75, -R5 ;  /* 0x3f40000004047823 */ /* 0x000fe20000000805 */
[----:B------:R-:W-:-:S03]  /*0470*/  FSETP.GT.AND P0, PT, |R5|, 152, PT ;  /* 0x431800000500780b */ /* 0x000fc60003f04200 */
[----:B------:R-:W-:Y:S01]  /*0480*/  FFMA R13, R13, 0.75, R4 ;  /* 0x3f4000000d0d7823 */ /* 0x000fe20000000004 */
[----:B0-----:R-:W-:Y:S01]  /*0490*/  FADD R4, R5, -R6 ;  /* 0x8000000605047221 */ /* 0x001fe20000000000 */
[----:B------:R-:W-:-:S03]  /*04a0*/  FSETP.GT.AND P1, PT, R6, RZ, PT ;  /* 0x000000ff0600720b */ /* 0x000fc60003f24000 */
[----:B------:R-:W-:Y:S01]  /*04b0*/  FADD R4, R4, R13 ;  /* 0x0000000d04047221 */ /* 0x000fe20000000000 */
[----:B------:R-:W-:Y:S02]  /*04c0*/  SEL R6, RZ, 0x83000000, P1 ;  /* 0x83000000ff067807 */ /* 0x000fe40000800000 */
[----:B------:R-:W-:Y:S01]  /*04d0*/  FSETP.GEU.AND P1, PT, R5, RZ, PT ;  /* 0x000000ff0500720b */ /* 0x000fe20003f2e000 */
[----:B------:R-:W-:Y:S01]  /*04e0*/  FFMA R7, R4, R7, 0.0013391353422775864601 ;  /* 0x3aaf85ed04077423 */ /* 0x000fe20000000007 */
[----:B------:R-:W-:-:S03]  /*04f0*/  IADD3 R3, PT, PT, R6, 0x7f000000, RZ ;  /* 0x7f00000006037810 */ /* 0x000fc60007ffe0ff */
[C---:B------:R-:W-:Y:S02]  /*0500*/  FFMA R9, R4.reuse, R7, 0.0096188392490148544312 ;  /* 0x3c1d985604097423 */ /* 0x040fe40000000007 */
[----:B------:R-:W0:Y:S02]  /*0510*/  F2I.NTZ R7, R5 ;  /* 0x0000000500077305 */ /* 0x000e240000203100 */
[----:B------:R-:W-:-:S04]  /*0520*/  FFMA R9, R4, R9, 0.055503588169813156128 ;  /* 0x3d6357bb04097423 */ /* 0x000fc80000000009 */
[----:B------:R-:W-:-:S04]  /*0530*/  FFMA R9, R4, R9, 0.24022644758224487305 ;  /* 0x3e75fdec04097423 */ /* 0x000fc80000000009 */
[----:B------:R-:W-:-:S04]  /*0540*/  FFMA R9, R4, R9, 0.69314718246459960938 ;  /* 0x3f31721804097423 */ /* 0x000fc80000000009 */
[----:B------:R-:W-:Y:S01]  /*0550*/  FFMA R4, R4, R9, 1 ;  /* 0x3f80000004047423 */ /* 0x000fe20000000009 */
[----:B0-----:R-:W-:Y:S01]  /*0560*/  IMAD R7, R7, 0x800000, -R6 ;  /* 0x0080000007077824 */ /* 0x001fe200078e0a06 */
[----:B------:R-:W-:Y:S02]  /*0570*/  FSEL R9, RZ, +INF , !P1 ;  /* 0x7f800000ff097808 */ /* 0x000fe40004800000 */
[----:B------:R-:W-:-:S04]  /*0580*/  FMUL R4, R3, R4 ;  /* 0x0000000403047220 */ /* 0x000fc80000400000 */
[----:B------:R-:W-:Y:S01]  /*0590*/  @!P0 FMUL R9, R7, R4 ;  /* 0x0000000407098220 */ /* 0x000fe20000400000 */
[----:B------:R-:W-:-:S07]  /*05a0*/  @!P2 MOV R9, 0x7fffffff ;  /* 0x7fffffff0009a802 */ /* 0x000fce0000000f00 */
.L_x_2:
[----:B------:R-:W-:Y:S05]  /*05b0*/  BSYNC.RECONVERGENT B0 ;  /* 0x0000000000007941 */ /* 0x000fea0003800200 */
.L_x_1:
[----:B------:R-:W0:Y:S01]  /*05c0*/  MUFU.RCP R4, R9 ;  /* 0x0000000900047308 */ /* 0x000e220000001000 */
[----:B------:R-:W-:Y:S07]  /*05d0*/  BSSY.RECONVERGENT B0, `(.L_x_3) ;  /* 0x000000b000007945 */ /* 0x000fee0003800200 */
[----:B-----5:R-:W1:Y:S01]  /*05e0*/  FCHK P0, R0, R9 ;  /* 0x0000000900007302 */ /* 0x020e620000000000 */
[----:B0-----:R-:W-:-:S04]  /*05f0*/  FFMA R3, R4, -R9, 1 ;  /* 0x3f80000004037423 */ /* 0x001fc80000000809 */
[----:B------:R-:W-:-:S04]  /*0600*/  FFMA R3, R4, R3, R4 ;  /* 0x0000000304037223 */ /* 0x000fc80000000004 */
[----:B------:R-:W-:-:S04]  /*0610*/  FFMA R4, R0, R3, RZ ;  /* 0x0000000300047223 */ /* 0x000fc800000000ff */
[----:B------:R-:W-:-:S04]  /*0620*/  FFMA R5, R4, -R9, R0 ;  /* 0x8000000904057223 */ /* 0x000fc80000000000 */
[----:B------:R-:W-:Y:S01]  /*0630*/  FFMA R7, R3, R5, R4 ;  /* 0x0000000503077223 */ /* 0x000fe20000000004 */
[----:B-1----:R-:W-:Y:S06]  /*0640*/  @!P0 BRA `(.L_x_4) ;  /* 0x00000000000c8947 */ /* 0x002fec0003800000 */
[----:B------:R-:W-:Y:S01]  /*0650*/  IMAD.MOV.U32 R3, RZ, RZ, R9 ;  /* 0x000000ffff037224 */ /* 0x000fe200078e0009 */
[----:B------:R-:W-:-:S07]  /*0660*/  MOV R10, 0x680 ;  /* 0x00000680000a7802 */ /* 0x000fce0000000f00 */
[----:B------:R-:W-:Y:S05]  /*0670*/  CALL.REL.NOINC `($__internal_0_$__cuda_sm3x_div_rn_noftz_f32_slowpath) ;  /* 0x0000000000147944 */ /* 0x000fea0003c00000 */
.L_x_4:
[----:B------:R-:W-:Y:S05]  /*0680*/  BSYNC.RECONVERGENT B0 ;  /* 0x0000000000007941 */ /* 0x000fea0003800200 */
.L_x_3:
[----:B------:R-:W0:Y:S02]  /*0690*/  LDC.64 R4, c[0x0][0x380] ;  /* 0x0000e000ff047b82 */ /* 0x000e240000000a00 */
[----:B0-----:R-:W-:-:S05]  /*06a0*/  IMAD.WIDE.U32 R2, R2, 0x4, R4 ;  /* 0x0000000402027825 */ /* 0x001fca00078e0004 */
[----:B------:R-:W-:Y:S01]  /*06b0*/  STG.E desc[UR6][R2.64], R7 ;  /* 0x0000000702007986 */ /* 0x000fe2000c101906 */
[----:B------:R-:W-:Y:S05]  /*06c0*/  EXIT ;  /* 0x000000000000794d */ /* 0x000fea0003800000 */
        .weak           $__internal_0_$__cuda_sm3x_div_rn_noftz_f32_slowpath
        .type           $__internal_0_$__cuda_sm3x_div_rn_noftz_f32_slowpath,@function
        .size           $__internal_0_$__cuda_sm3x_div_rn_noftz_f32_slowpath,(.L_x_17 - $__internal_0_$__cuda_sm3x_div_rn_noftz_f32_slowpath)
$__internal_0_$__cuda_sm3x_div_rn_noftz_f32_slowpath:
[----:B------:R-:W-:Y:S01]  /*06d0*/  SHF.R.U32.HI R5, RZ, 0x17, R3 ;  /* 0x00000017ff057819 */ /* 0x000fe20000011603 */
[----:B------:R-:W-:Y:S01]  /*06e0*/  BSSY.RECONVERGENT B1, `(.L_x_5) ;  /* 0x0000063000017945 */ /* 0x000fe20003800200 */
[----:B------:R-:W-:Y:S02]  /*06f0*/  SHF.R.U32.HI R4, RZ, 0x17, R0 ;  /* 0x00000017ff047819 */ /* 0x000fe40000011600 */
[----:B------:R-:W-:Y:S02]  /*0700*/  LOP3.LUT R11, R5, 0xff, RZ, 0xc0, !PT ;  /* 0x000000ff050b7812 */ /* 0x000fe400078ec0ff */
[----:B------:R-:W-:Y:S02]  /*0710*/  LOP3.LUT R4, R4, 0xff, RZ, 0xc0, !PT ;  /* 0x000000ff04047812 */ /* 0x000fe400078ec0ff */
[----:B------:R-:W-:Y:S02]  /*0720*/  IADD3 R8, PT, PT, R11, -0x1, RZ ;  /* 0xffffffff0b087810 */ /* 0x000fe40007ffe0ff */
[----:B------:R-:W-:Y:S01]  /*0730*/  MOV R5, R0 ;  /* 0x0000000000057202 */ /* 0x000fe20000000f00 */
[----:B------:R-:W-:Y:S01]  /*0740*/  VIADD R7, R4, 0xffffffff ;  /* 0xffffffff04077836 */ /* 0x000fe20000000000 */
[----:B------:R-:W-:-:S04]  /*0750*/  ISETP.GT.U32.AND P0, PT, R8, 0xfd, PT ;  /* 0x000000fd0800780c */ /* 0x000fc80003f04070 */
[----:B------:R-:W-:-:S13]  /*0760*/  ISETP.GT.U32.OR P0, PT, R7, 0xfd, P0 ;  /* 0x000000fd0700780c */ /* 0x000fda0000704470 */
[----:B------:R-:W-:Y:S01]  /*0770*/  @!P0 IMAD.MOV.U32 R6, RZ, RZ, RZ ;  /* 0x000000ffff068224 */ /* 0x000fe200078e00ff */
[----:B------:R-:W-:Y:S06]  /*0780*/  @!P0 BRA `(.L_x_6) ;  /* 0x00000000005c8947 */ /* 0x000fec0003800000 */
[----:B------:R-:W-:Y:S02]  /*0790*/  FSETP.GTU.FTZ.AND P1, PT, |R3|, +INF , PT ;  /* 0x7f8000000300780b */ /* 0x000fe40003f3c200 */
[----:B------:R-:W-:-:S04]  /*07a0*/  FSETP.GTU.FTZ.AND P0, PT, |R0|, +INF , PT ;  /* 0x7f8000000000780b */ /* 0x000fc80003f1c200 */
[----:B------:R-:W-:-:S13]  /*07b0*/  PLOP3.LUT P0, PT, P0, P1, PT, 0xf8, 0x8f ;  /* 0x00000000008f781c */ /* 0x000fda0000703f70 */
[----:B------:R-:W-:Y:S05]  /*07c0*/  @P0 BRA `(.L_x_7) ;  /* 0x00000004004c0947 */ /* 0x000fea0003800000 */
[----:B------:R-:W-:-:S13]  /*07d0*/  LOP3.LUT P0, RZ, R3, 0x7fffffff, R5, 0xc8, !PT ;  /* 0x7fffffff03ff7812 */ /* 0x000fda000780c805 */
[----:B------:R-:W-:Y:S05]  /*07e0*/  @!P0 BRA `(.L_x_8) ;  /* 0x00000004003c8947 */ /* 0x000fea0003800000 */
[C---:B------:R-:W-:Y:S02]  /*07f0*/  FSETP.NEU.FTZ.AND P2, PT, |R0|.reuse, +INF , PT ;  /* 0x7f8000000000780b */ /* 0x040fe40003f5d200 */
[----:B------:R-:W-:Y:S02]  /*0800*/  FSETP.NEU.FTZ.AND P1, PT, |R3|, +INF , PT ;  /* 0x7f8000000300780b */ /* 0x000fe40003f3d200 */
[----:B------:R-:W-:-:S11]  /*0810*/  FSETP.NEU.FTZ.AND P0, PT, |R0|, +INF , PT ;  /* 0x7f8000000000780b */ /* 0x000fd60003f1d200 */
[----:B------:R-:W-:Y:S05]  /*0820*/  @!P1 BRA !P2, `(.L_x_8) ;  /* 0x00000004002c9947 */ /* 0x000fea0005000000 */
[----:B------:R-:W-:-:S04]  /*0830*/  LOP3.LUT P2, RZ, R5, 0x7fffffff, RZ, 0xc0, !PT ;  /* 0x7fffffff05ff7812 */ /* 0x000fc8000784c0ff */
[----:B------:R-:W-:-:S13]  /*0840*/  PLOP3.LUT P1, PT, P1, P2, PT, 0x2f, 0xf2 ;  /* 0x0000000000f2781c */ /* 0x000fda0000f24577 */
[----:B------:R-:W-:Y:S05]  /*0850*/  @P1 BRA `(.L_x_9) ;  /* 0x0000000400181947 */ /* 0x000fea0003800000 */
[----:B------:R-:W-:-:S04]  /*0860*/  LOP3.LUT P1, RZ, R3, 0x7fffffff, RZ, 0xc0, !PT ;  /* 0x7fffffff03ff7812 */ /* 0x000fc8000782c0ff */
[----:B------:R-:W-:-:S13]  /*0870*/  PLOP3.LUT P0, PT, P0, P1, PT, 0x2f, 0xf2 ;  /* 0x0000000000f2781c */ /* 0x000fda0000702577 */
[----:B------:R-:W-:Y:S05]  /*0880*/  @P0 BRA `(.L_x_10) ;  /* 0x0000000400000947 */ /* 0x000fea0003800000 */
[----:B------:R-:W-:Y:S02]  /*0890*/  ISETP.GE.AND P0, PT, R7, RZ, PT ;  /* 0x000000ff0700720c */ /* 0x000fe40003f06270 */
[----:B------:R-:W-:-:S11]  /*08a0*/  ISETP.GE.AND P1, PT, R8, RZ, PT ;  /* 0x000000ff0800720c */ /* 0x000fd60003f26270 */
[----:B------:R-:W-:Y:S01]  /*08b0*/  @P0 MOV R6, RZ ;  /* 0x000000ff00060202 */ /* 0x000fe20000000f00 */
[----:B------:R-:W-:Y:S02]  /*08c0*/  @!P0 IMAD.MOV.U32 R6, RZ, RZ, -0x40 ;  /* 0xffffffc0ff068424 */ /* 0x000fe400078e00ff */
[----:B------:R-:W-:Y:S01]  /*08d0*/  @!P0 FFMA R5, R0, 1.84467440737095516160e+19, RZ ;  /* 0x5f80000000058823 */ /* 0x000fe200000000ff */
[----:B------:R-:W-:Y:S02]  /*08e0*/  @!P1 FFMA R3, R3, 1.84467440737095516160e+19, RZ ;  /* 0x5f80000003039823 */ /* 0x000fe400000000ff */
[----:B------:R-:W-:-:S07]  /*08f0*/  @!P1 IADD3 R6, PT, PT, R6, 0x40, RZ ;  /* 0x0000004006069810 */ /* 0x000fce0007ffe0ff */
.L_x_6:
[----:B------:R-:W-:Y:S01]  /*0900*/  LEA R0, R11, 0xc0800000, 0x17 ;  /* 0xc08000000b007811 */ /* 0x000fe200078eb8ff */
[----:B------:R-:W-:Y:S01]  /*0910*/  BSSY.RECONVERGENT B2, `(.L_x_11) ;  /* 0x0000036000027945 */ /* 0x000fe20003800200 */
[----:B------:R-:W-:-:S03]  /*0920*/  IADD3 R4, PT, PT, R4, -0x7f, RZ ;  /* 0xffffff8104047810 */ /* 0x000fc60007ffe0ff */
[----:B------:R-:W-:Y:S02]  /*0930*/  IMAD.IADD R3, R3, 0x1, -R0 ;  /* 0x0000000103037824 */ /* 0x000fe400078e0a00 */
[C---:B------:R-:W-:Y:S02]  /*0940*/  IMAD R0, R4.reuse, -0x800000, R5 ;  /* 0xff80000004007824 */ /* 0x040fe400078e0205 */
[----:B------:R0:W1:Y:S01]  /*0950*/  MUFU.RCP R7, R3 ;  /* 0x0000000300077308 */ /* 0x0000620000001000 */
[----:B------:R-:W-:Y:S01]  /*0960*/  FADD.FTZ R9, -R3, -RZ ;  /* 0x800000ff03097221 */ /* 0x000fe20000010100 */
[----:B0-----:R-:W-:-:S05]  /*0970*/  IADD3 R3, PT, PT, R4, 0x7f, -R11 ;  /* 0x0000007f04037810 */ /* 0x001fca0007ffe80b */
[----:B------:R-:W-:Y:S02]  /*0980*/  IMAD.IADD R3, R3, 0x1, R6 ;  /* 0x0000000103037824 */ /* 0x000fe400078e0206 */
[----:B-1----:R-:W-:-:S04]  /*0990*/  FFMA R8, R7, R9, 1 ;  /* 0x3f80000007087423 */ /* 0x002fc80000000009 */
[----:B------:R-:W-:-:S04]  /*09a0*/  FFMA R12, R7, R8, R7 ;  /* 0x00000008070c7223 */ /* 0x000fc80000000007 */
[----:B------:R-:W-:-:S04]  /*09b0*/  FFMA R5, R0, R12, RZ ;  /* 0x0000000c00057223 */ /* 0x000fc800000000ff */
[----:B------:R-:W-:-:S04]  /*09c0*/  FFMA R8, R9, R5, R0 ;  /* 0x0000000509087223 */ /* 0x000fc80000000000 */
[----:B------:R-:W-:-:S04]  /*09d0*/  FFMA R7, R12, R8, R5 ;  /* 0x000000080c077223 */ /* 0x000fc80000000005 */
[----:B------:R-:W-:-:S04]  /*09e0*/  FFMA R8, R9, R7, R0 ;  /* 0x0000000709087223 */ /* 0x000fc80000000000 */
[----:B------:R-:W-:-:S05]  /*09f0*/  FFMA R5, R12, R8, R7 ;  /* 0x000000080c057223 */ /* 0x000fca0000000007 */
[----:B------:R-:W-:-:S04]  /*0a00*/  SHF.R.U32.HI R0, RZ, 0x17, R5 ;  /* 0x00000017ff007819 */ /* 0x000fc80000011605 */
[----:B------:R-:W-:-:S04]  /*0a10*/  LOP3.LUT R0, R0, 0xff, RZ, 0xc0, !PT ;  /* 0x000000ff00007812 */ /* 0x000fc800078ec0ff */
[----:B------:R-:W-:-:S05]  /*0a20*/  IADD3 R6, PT, PT, R0, R3, RZ ;  /* 0x0000000300067210 */ /* 0x000fca0007ffe0ff */
[----:B------:R-:W-:-:S05]  /*0a30*/  VIADD R0, R6, 0xffffffff ;  /* 0xffffffff06007836 */ /* 0x000fca0000000000 */
[----:B------:R-:W-:-:S13]  /*0a40*/  ISETP.GE.U32.AND P0, PT, R0, 0xfe, PT ;  /* 0x000000fe0000780c */ /* 0x000fda0003f06070 */
[----:B------:R-:W-:Y:S05]  /*0a50*/  @!P0 BRA `(.L_x_12) ;  /* 0x0000000000808947 */ /* 0x000fea0003800000 */
[----:B------:R-:W-:-:S13]  /*0a60*/  ISETP.GT.AND P0, PT, R6, 0xfe, PT ;  /* 0x000000fe0600780c */ /* 0x000fda0003f04270 */
[----:B------:R-:W-:Y:S05]  /*0a70*/  @P0 BRA `(.L_x_13) ;  /* 0x00000000006c0947 */ /* 0x000fea0003800000 */
[----:B------:R-:W-:-:S13]  /*0a80*/  ISETP.GE.AND P0, PT, R6, 0x1, PT ;  /* 0x000000010600780c */ /* 0x000fda0003f06270 */
[----:B------:R-:W-:Y:S05]  /*0a90*/  @P0 BRA `(.L_x_14) ;  /* 0x0000000000740947 */ /* 0x000fea0003800000 */
[----:B------:R-:W-:Y:S02]  /*0aa0*/  ISETP.GE.AND P0, PT, R6, -0x18, PT ;  /* 0xffffffe80600780c */ /* 0x000fe40003f06270 */
[----:B------:R-:W-:-:S11]  /*0ab0*/  LOP3.LUT R5, R5, 0x80000000, RZ, 0xc0, !PT ;  /* 0x8000000005057812 */ /* 0x000fd600078ec0ff */
[----:B------:R-:W-:Y:S05]  /*0ac0*/  @!P0 BRA `(.L_x_14) ;  /* 0x0000000000688947 */ /* 0x000fea0003800000 */
[CCC-:B------:R-:W-:Y:S01]  /*0ad0*/  FFMA.RZ R0, R12.reuse, R8.reuse, R7.reuse ;  /* 0x000000080c007223 */ /* 0x1c0fe2000000c007 */
[-CC-:B------:R-:W-:Y:S01]  /*0ae0*/  FFMA.RM R3, R12, R8.reuse, R7.reuse ;  /* 0x000000080c037223 */ /* 0x180fe20000004007 */
[C---:B------:R-:W-:Y:S02]  /*0af0*/  ISETP.NE.AND P2, PT, R6.reuse, RZ, PT ;  /* 0x000000ff0600720c */ /* 0x040fe40003f45270 */
[----:B------:R-:W-:Y:S02]  /*0b00*/  ISETP.NE.AND P1, PT, R6, RZ, PT ;  /* 0x000000ff0600720c */ /* 0x000fe40003f25270 */
[----:B------:R-:W-:Y:S01]  /*0b10*/  LOP3.LUT R4, R0, 0x7fffff, RZ, 0xc0, !PT ;  /* 0x007fffff00047812 */ /* 0x000fe200078ec0ff */
[----:B------:R-:W-:Y:S01]  /*0b20*/  FFMA.RP R0, R12, R8, R7 ;  /* 0x000000080c007223 */ /* 0x000fe20000008007 */
[----:B------:R-:W-:Y:S01]  /*0b30*/  IADD3 R7, PT, PT, R6, 0x20, RZ ;  /* 0x0000002006077810 */ /* 0x000fe20007ffe0ff */
[----:B------:R-:W-:Y:S01]  /*0b40*/  IMAD.MOV R6, RZ, RZ, -R6 ;  /* 0x000000ffff067224 */ /* 0x000fe200078e0a06 */
[----:B------:R-:W-:-:S02]  /*0b50*/  LOP3.LUT R4, R4, 0x800000, RZ, 0xfc, !PT ;  /* 0x0080000004047812 */ /* 0x000fc400078efcff */
[----:B------:R-:W-:Y:S02]  /*0b60*/  FSETP.NEU.FTZ.AND P0, PT, R0, R3, PT ;  /* 0x000000030000720b */ /* 0x000fe40003f1d000 */
[----:B------:R-:W-:Y:S02]  /*0b70*/  SHF.L.U32 R7, R4, R7, RZ ;  /* 0x0000000704077219 */ /* 0x000fe400000006ff */
[----:B------:R-:W-:Y:S02]  /*0b80*/  SEL R3, R6, RZ, P2 ;  /* 0x000000ff06037207 */ /* 0x000fe40001000000 */
[----:B------:R-:W-:Y:S02]  /*0b90*/  ISETP.NE.AND P1, PT, R7, RZ, P1 ;  /* 0x000000ff0700720c */ /* 0x000fe40000f25270 */
[----:B------:R-:W-:Y:S02]  /*0ba0*/  SHF.R.U32.HI R3, RZ, R3, R4 ;  /* 0x00000003ff037219 */ /* 0x000fe40000011604 */
[----:B------:R-:W-:-:S02]  /*0bb0*/  PLOP3.LUT P0, PT, P0, P1, PT, 0xf8, 0x8f ;  /* 0x00000000008f781c */ /* 0x000fc40000703f70 */
[----:B------:R-:W-:Y:S02]  /*0bc0*/  SHF.R.U32.HI R7, RZ, 0x1, R3 ;  /* 0x00000001ff077819 */ /* 0x000fe40000011603 */
[----:B------:R-:W-:-:S04]  /*0bd0*/  SEL R0, RZ, 0x1, !P0 ;  /* 0x00000001ff007807 */ /* 0x000fc80004000000 */
[----:B------:R-:W-:-:S04]  /*0be0*/  LOP3.LUT R0, R0, 0x1, R7, 0xf8, !PT ;  /* 0x0000000100007812 */ /* 0x000fc800078ef807 */
[----:B------:R-:W-:-:S04]  /*0bf0*/  LOP3.LUT R0, R0, R3, RZ, 0xc0, !PT ;  /* 0x0000000300007212 */ /* 0x000fc800078ec0ff */
[----:B------:R-:W-:-:S04]  /*0c00*/  IADD3 R0, PT, PT, R7, R0, RZ ;  /* 0x0000000007007210 */ /* 0x000fc80007ffe0ff */
[----:B------:R-:W-:Y:S01]  /*0c10*/  LOP3.LUT R5, R0, R5, RZ, 0xfc, !PT ;  /* 0x0000000500057212 */ /* 0x000fe200078efcff */
[----:B------:R-:W-:Y:S06]  /*0c20*/  BRA `(.L_x_14) ;  /* 0x0000000000107947 */ /* 0x000fec0003800000 */
.L_x_13:
[----:B------:R-:W-:-:S04]  /*0c30*/  LOP3.LUT R5, R5, 0x80000000, RZ, 0xc0, !PT ;  /* 0x8000000005057812 */ /* 0x000fc800078ec0ff */
[----:B------:R-:W-:Y:S01]  /*0c40*/  LOP3.LUT R5, R5, 0x7f800000, RZ, 0xfc, !PT ;  /* 0x7f80000005057812 */ /* 0x000fe200078efcff */
[----:B------:R-:W-:Y:S06]  /*0c50*/  BRA `(.L_x_14) ;  /* 0x0000000000047947 */ /* 0x000fec0003800000 */
.L_x_12:
[----:B------:R-:W-:-:S07]  /*0c60*/  IMAD R5, R3, 0x800000, R5 ;  /* 0x0080000003057824 */ /* 0x000fce00078e0205 */
.L_x_14:
[----:B------:R-:W-:Y:S05]  /*0c70*/  BSYNC.RECONVERGENT B2 ;  /* 0x0000000000027941 */ /* 0x000fea0003800200 */
.L_x_11:
[----:B------:R-:W-:Y:S05]  /*0c80*/  BRA `(.L_x_15) ;  /* 0x0000000000207947 */ /* 0x000fea0003800000 */
.L_x_10:
[----:B------:R-:W-:-:S04]  /*0c90*/  LOP3.LUT R5, R3, 0x80000000, R5, 0x48, !PT ;  /* 0x8000000003057812 */ /* 0x000fc800078e4805 */
[----:B------:R-:W-:Y:S01]  /*0ca0*/  LOP3.LUT R5, R5, 0x7f800000, RZ, 0xfc, !PT ;  /* 0x7f80000005057812 */ /* 0x000fe200078efcff */
[----:B------:R-:W-:Y:S06]  /*0cb0*/  BRA `(.L_x_15) ;  /* 0x0000000000147947 */ /* 0x000fec0003800000 */
.L_x_9:
[----:B------:R-:W-:Y:S01]  /*0cc0*/  LOP3.LUT R5, R3, 0x80000000, R5, 0x48, !PT ;  /* 0x8000000003057812 */ /* 0x000fe200078e4805 */
[----:B------:R-:W-:Y:S06]  /*0cd0*/  BRA `(.L_x_15) ;  /* 0x00000000000c7947 */ /* 0x000fec0003800000 */
.L_x_8:
[----:B------:R-:W0:Y:S01]  /*0ce0*/  MUFU.RSQ R5, -QNAN ;  /* 0xffc0000000057908 */ /* 0x000e220000001400 */
[----:B------:R-:W-:Y:S05]  /*0cf0*/  BRA `(.L_x_15) ;  /* 0x0000000000047947 */ /* 0x000fea0003800000 */
.L_x_7:
[----:B------:R-:W-:-:S07]  /*0d00*/  FADD.FTZ R5, R0, R3 ;  /* 0x0000000300057221 */ /* 0x000fce0000010000 */
.L_x_15:
[----:B------:R-:W-:Y:S05]  /*0d10*/  BSYNC.RECONVERGENT B1 ;  /* 0x0000000000017941 */ /* 0x000fea0003800200 */
.L_x_5:
[----:B0-----:R-:W-:Y:S01]  /*0d20*/  MOV R7, R5 ;  /* 0x0000000500077202 */ /* 0x001fe20000000f00 */
[----:B------:R-:W-:Y:S02]  /*0d30*/  HFMA2 R5, -RZ, RZ, 0, 0 ;  /* 0x00000000ff057431 */ /* 0x000fe400000001ff */
[----:B------:R-:W-:-:S04]  /*0d40*/  IMAD.MOV.U32 R4, RZ, RZ, R10 ;  /* 0x000000ffff047224 */ /* 0x000fc800078e000a */
[----:B------:R-:W-:Y:S05]  /*0d50*/  RET.REL.NODEC R4 `(default_function_kernel_1) ;  /* 0xfffffff004a87950 */ /* 0x000fea0003c3ffff */
.L_x_16:
        /* <DEDUP_REMOVED lines=10> */
.L_x_17:


//--------------------- .nv.shared.reserved.0     --------------------------
	.section	.nv.shared.reserved.0,"aw",@nobits
	.weak		__nv_reservedSMEM_offset_0_alias
	.size		__nv_reservedSMEM_offset_0_alias, 0, 64
	.other		__nv_reservedSMEM_offset_0_alias,@"STO_CUDA_RESERVED_SHARED STV_DEFAULT"
__nv_reservedSMEM_offset_0_alias:
	.zero		0
	.zero		64


//--------------------- .nv.constant0.default_function_kernel --------------------------
	.section	.nv.constant0.default_function_kernel,"a",@progbits
	.sectionflags	@""
	.align	4
.nv.constant0.default_function_kernel:
	.zero		912


//--------------------- .nv.constant0.default_function_kernel_1 --------------------------
	.section	.nv.constant0.default_function_kernel_1,"a",@progbits
	.sectionflags	@""
	.align	4
.nv.constant0.default_function_kernel_1:
	.zero		920


//--------------------- SYMBOLS --------------------------

	.type		.nv.reservedSmem.offset0,@object
	.size		.nv.reservedSmem.offset0,0x4
